//
// Generated by NVIDIA NVVM Compiler
//
// Compiler Build ID: CL-36424714
// Cuda compilation tools, release 13.0, V13.0.88
// Based on NVVM 20.0.0
//

.version 9.0
.target sm_100
.address_size 64

	// .globl	_Z12sumArraysGPUPfS_P3tmpi

.visible .entry _Z12sumArraysGPUPfS_P3tmpi(
	.param .u64 .ptr .align 1 _Z12sumArraysGPUPfS_P3tmpi_param_0,
	.param .u64 .ptr .align 1 _Z12sumArraysGPUPfS_P3tmpi_param_1,
	.param .u64 .ptr .align 1 _Z12sumArraysGPUPfS_P3tmpi_param_2,
	.param .u32 _Z12sumArraysGPUPfS_P3tmpi_param_3
)
{
	.reg .pred 	%p<2>;
	.reg .b32 	%r<6>;
	.reg .b32 	%f<4>;
	.reg .b64 	%rd<12>;

	ld.param.u64 	%rd1, [_Z12sumArraysGPUPfS_P3tmpi_param_0];
	ld.param.u64 	%rd2, [_Z12sumArraysGPUPfS_P3tmpi_param_1];
	ld.param.u64 	%rd3, [_Z12sumArraysGPUPfS_P3tmpi_param_2];
	ld.param.u32 	%r2, [_Z12sumArraysGPUPfS_P3tmpi_param_3];
	mov.u32 	%r3, %ctaid.x;
	mov.u32 	%r4, %ntid.x;
	mov.u32 	%r5, %tid.x;
	mad.lo.s32 	%r1, %r3, %r4, %r5;
	setp.ge.s32 	%p1, %r1, %r2;
	@%p1 bra 	$L__BB0_2;
	cvta.to.global.u64 	%rd4, %rd1;
	cvta.to.global.u64 	%rd5, %rd2;
	cvta.to.global.u64 	%rd6, %rd3;
	mul.wide.s32 	%rd7, %r1, 4;
	add.s64 	%rd8, %rd4, %rd7;
	ld.global.f32 	%f1, [%rd8];
	add.s64 	%rd9, %rd5, %rd7;
	ld.global.f32 	%f2, [%rd9];
	add.f32 	%f3, %f1, %f2;
	mul.wide.s32 	%rd10, %r1, 8;
	add.s64 	%rd11, %rd6, %rd10;
	st.global.f32 	[%rd11], %f3;
$L__BB0_2:
	ret;

}


// ===== COMPILED SASS (sm_100) =====

	.target	sm_100

	.elftype	@"ET_EXEC"


//--------------------- .note.nv.tkinfo           --------------------------
	.section	.note.nv.tkinfo,"",@"SHT_NOTE"
	.sectionflags	@"SHF_NOTE_NV_TKINFO"
	.tkinfo
        /*0018*/ 	.word	0x00000002
        /*0030*/ 	.string	""
        /*0030*/ 	.string	"ptxas"
        /*0030*/ 	.string	"Cuda compilation tools, release 13.0, V13.0.88"
        /*0030*/ 	.string	"Build cuda_13.0.r13.0/compiler.36424714_0"
        /*0030*/ 	.string	"-arch sm_100 -m 64 "



//--------------------- .note.nv.cuinfo           --------------------------
	.section	.note.nv.cuinfo,"",@"SHT_NOTE"
	.sectionflags	@"SHF_NOTE_NV_CUINFO"
        /*0018*/ 	.short	0x0002
        /*001a*/ 	.short	0x0064
        /*001c*/ 	.short	0x0082
	.zero		2


//--------------------- .nv.info                  --------------------------
	.section	.nv.info,"",@"SHT_CUDA_INFO"
	.align	4


	//----- nvinfo : EIATTR_REGCOUNT
	.align		4
        /*0000*/ 	.byte	0x04, 0x2f
        /*0002*/ 	.short	(.L_1 - .L_0)
	.align		4
.L_0:
        /*0004*/ 	.word	index@(_Z12sumArraysGPUPfS_P3tmpi)
        /*0008*/ 	.word	0x0000000c


	//----- nvinfo : EIATTR_FRAME_SIZE
	.align		4
.L_1:
        /*000c*/ 	.byte	0x04, 0x11
        /*000e*/ 	.short	(.L_3 - .L_2)
	.align		4
.L_2:
        /*0010*/ 	.word	index@(_Z12sumArraysGPUPfS_P3tmpi)
        /*0014*/ 	.word	0x00000000


	//----- nvinfo : EIATTR_MIN_STACK_SIZE
	.align		4
.L_3:
        /*0018*/ 	.byte	0x04, 0x12
        /*001a*/ 	.short	(.L_5 - .L_4)
	.align		4
.L_4:
        /*001c*/ 	.word	index@(_Z12sumArraysGPUPfS_P3tmpi)
        /*0020*/ 	.word	0x00000000
.L_5:


//--------------------- .nv.compat                --------------------------
	.section	.nv.compat,"",@"SHT_CUDA_COMPAT_INFO"
	.align	4
        /*0000*/ 	.byte	0x02, 0x09, 0x00, 0x00, 0x02, 0x02, 0x01, 0x00, 0x02, 0x05, 0x05, 0x00, 0x03, 0x07, 0x01, 0x01
        /*0010*/ 	.byte	0x02, 0x03, 0x00, 0x00, 0x02, 0x06, 0x01, 0x00, 0x04, 0x0b, 0x08, 0x00, 0x09, 0x00, 0x00, 0x00
        /*0020*/ 	.byte	0x00, 0x00, 0x00, 0x00


//--------------------- .nv.info._Z12sumArraysGPUPfS_P3tmpi --------------------------
	.section	.nv.info._Z12sumArraysGPUPfS_P3tmpi,"",@"SHT_CUDA_INFO"
	.sectionflags	@""
	.align	4


	//----- nvinfo : EIATTR_CUDA_API_VERSION
	.align		4
        /*0000*/ 	.byte	0x04, 0x37
        /*0002*/ 	.short	(.L_7 - .L_6)
.L_6:
        /*0004*/ 	.word	0x00000082


	//----- nvinfo : EIATTR_KPARAM_INFO
	.align		4
.L_7:
        /*0008*/ 	.byte	0x04, 0x17
        /*000a*/ 	.short	(.L_9 - .L_8)
.L_8:
        /*000c*/ 	.word	0x00000000
        /*0010*/ 	.short	0x0003
        /*0012*/ 	.short	0x0018
        /*0014*/ 	.byte	0x00, 0xf0, 0x11, 0x00


	//----- nvinfo : EIATTR_KPARAM_INFO
	.align		4
.L_9:
        /*0018*/ 	.byte	0x04, 0x17
        /*001a*/ 	.short	(.L_11 - .L_10)
.L_10:
        /*001c*/ 	.word	0x00000000
        /*0020*/ 	.short	0x0002
        /*0022*/ 	.short	0x0010
        /*0024*/ 	.byte	0x00, 0xf5, 0x21, 0x00


	//----- nvinfo : EIATTR_KPARAM_INFO
	.align		4
.L_11:
        /*0028*/ 	.byte	0x04, 0x17
        /*002a*/ 	.short	(.L_13 - .L_12)
.L_12:
        /*002c*/ 	.word	0x00000000
        /*0030*/ 	.short	0x0001
        /*0032*/ 	.short	0x0008
        /*0034*/ 	.byte	0x00, 0xf5, 0x21, 0x00


	//----- nvinfo : EIATTR_KPARAM_INFO
	.align		4
.L_13:
        /*0038*/ 	.byte	0x04, 0x17
        /*003a*/ 	.short	(.L_15 - .L_14)
.L_14:
        /*003c*/ 	.word	0x00000000
        /*0040*/ 	.short	0x0000
        /*0042*/ 	.short	0x0000
        /*0044*/ 	.byte	0x00, 0xf5, 0x21, 0x00


	//----- nvinfo : EIATTR_SPARSE_MMA_MASK
	.align		4
.L_15:
        /*0048*/ 	.byte	0x03, 0x50
        /*004a*/ 	.short	0x0000


	//----- nvinfo : EIATTR_MAXREG_COUNT
	.align		4
        /*004c*/ 	.byte	0x03, 0x1b
        /*004e*/ 	.short	0x00ff


	//----- nvinfo : EIATTR_MERCURY_ISA_VERSION
	.align		4
        /*0050*/ 	.byte	0x03, 0x5f
        /*0052*/ 	.short	0x0101


	//----- nvinfo : EIATTR_VRC_CTA_INIT_COUNT
	.align		4
        /*0054*/ 	.byte	0x02, 0x4a
	.zero		1
	.zero		1


	//----- nvinfo : EIATTR_EXIT_INSTR_OFFSETS
	.align		4
        /*0058*/ 	.byte	0x04, 0x1c
        /*005a*/ 	.short	(.L_17 - .L_16)


	//   ....[0]....
.L_16:
        /*005c*/ 	.word	0x00000070


	//   ....[1]....
        /*0060*/ 	.word	0x00000130


	//----- nvinfo : EIATTR_CBANK_PARAM_SIZE
	.align		4
.L_17:
        /*0064*/ 	.byte	0x03, 0x19
        /*0066*/ 	.short	0x001c


	//----- nvinfo : EIATTR_PARAM_CBANK
	.align		4
        /*0068*/ 	.byte	0x04, 0x0a
        /*006a*/ 	.short	(.L_19 - .L_18)
	.align		4
.L_18:
        /*006c*/ 	.word	index@(.nv.constant0._Z12sumArraysGPUPfS_P3tmpi)
        /*0070*/ 	.short	0x0380
        /*0072*/ 	.short	0x001c


	//----- nvinfo : EIATTR_SW_WAR
	.align		4
.L_19:
        /*0074*/ 	.byte	0x04, 0x36
        /*0076*/ 	.short	(.L_21 - .L_20)
.L_20:
        /*0078*/ 	.word	0x00000008
.L_21:


//--------------------- .nv.callgraph             --------------------------
	.section	.nv.callgraph,"",@"SHT_CUDA_CALLGRAPH"
	.align	4
	.sectionentsize	8
	.align		4
        /*0000*/ 	.word	0x00000000
	.align		4
        /*0004*/ 	.word	0xffffffff
	.align		4
        /*0008*/ 	.word	0x00000000
	.align		4
        /*000c*/ 	.word	0xfffffffe
	.align		4
        /*0010*/ 	.word	0x00000000
	.align		4
        /*0014*/ 	.word	0xfffffffd
	.align		4
        /*0018*/ 	.word	0x00000000
	.align		4
        /*001c*/ 	.word	0xfffffffc


//--------------------- .text._Z12sumArraysGPUPfS_P3tmpi --------------------------
	.section	.text._Z12sumArraysGPUPfS_P3tmpi,"ax",@progbits
	.align	128
        .global         _Z12sumArraysGPUPfS_P3tmpi
        .type           _Z12sumArraysGPUPfS_P3tmpi,@function
        .size           _Z12sumArraysGPUPfS_P3tmpi,(.L_x_1 - _Z12sumArraysGPUPfS_P3tmpi)
        .other          _Z12sumArraysGPUPfS_P3tmpi,@"STO_CUDA_ENTRY STV_DEFAULT"
_Z12sumArraysGPUPfS_P3tmpi:
.text._Z12sumArraysGPUPfS_P3tmpi:
[----:B------:R-:W-:Y:S01]  /*0000*/  LDC R1, c[0x0][0x37c] ;  /* 0x0000df00ff017b82 */ /* 0x000fe20000000800 */
[----:B------:R-:W0:Y:S07]  /*0010*/  S2R R0, SR_TID.X ;  /* 0x0000000000007919 */ /* 0x000e2e0000002100 */
[----:B------:R-:W0:Y:S01]  /*0020*/  S2UR UR4, SR_CTAID.X ;  /* 0x00000000000479c3 */ /* 0x000e220000002500 */
[----:B------:R-:W1:Y:S07]  /*0030*/  LDCU UR5, c[0x0][0x398] ;  /* 0x00007300ff0577ac */ /* 0x000e6e0008000800 */
[----:B------:R-:W0:Y:S02]  /*0040*/  LDC R9, c[0x0][0x360] ;  /* 0x0000d800ff097b82 */ /* 0x000e240000000800 */
[----:B0-----:R-:W-:-:S05]  /*0050*/  IMAD R9, R9, UR4, R0 ;  /* 0x0000000409097c24 */ /* 0x001fca000f8e0200 */
[----:B-1----:R-:W-:-:S13]  /*0060*/  ISETP.GE.AND P0, PT, R9, UR5, PT ;  /* 0x0000000509007c0c */ /* 0x002fda000bf06270 */
[----:B------:R-:W-:Y:S05]  /*0070*/  @P0 EXIT ;  /* 0x000000000000094d */ /* 0x000fea0003800000 */
[----:B------:R-:W0:Y:S01]  /*0080*/  LDC.64 R2, c[0x0][0x380] ;  /* 0x0000e000ff027b82 */ /* 0x000e220000000a00 */
[----:B------:R-:W1:Y:S07]  /*0090*/  LDCU.64 UR4, c[0x0][0x358] ;  /* 0x00006b00ff0477ac */ /* 0x000e6e0008000a00 */
[----:B------:R-:W2:Y:S08]  /*00a0*/  LDC.64 R4, c[0x0][0x388] ;  /* 0x0000e200ff047b82 */ /* 0x000eb00000000a00 */
[----:B------:R-:W3:Y:S01]  /*00b0*/  LDC.64 R6, c[0x0][0x390] ;  /* 0x0000e400ff067b82 */ /* 0x000ee20000000a00 */
[----:B0-----:R-:W-:-:S06]  /*00c0*/  IMAD.WIDE R2, R9, 0x4, R2 ;  /* 0x0000000409027825 */ /* 0x001fcc00078e0202 */
[----:B-1----:R-:W4:Y:S01]  /*00d0*/  LDG.E R2, desc[UR4][R2.64] ;  /* 0x0000000402027981 */ /* 0x002f22000c1e1900 */
[----:B--2---:R-:W-:-:S06]  /*00e0*/  IMAD.WIDE R4, R9, 0x4, R4 ;  /* 0x0000000409047825 */ /* 0x004fcc00078e0204 */
[----:B------:R-:W4:Y:S01]  /*00f0*/  LDG.E R5, desc[UR4][R4.64] ;  /* 0x0000000404057981 */ /* 0x000f22000c1e1900 */
[----:B---3--:R-:W-:-:S04]  /*0100*/  IMAD.WIDE R6, R9, 0x8, R6 ;  /* 0x0000000809067825 */ /* 0x008fc800078e0206 */
[----:B----4-:R-:W-:-:S05]  /*0110*/  FADD R9, R2, R5 ;  /* 0x0000000502097221 */ /* 0x010fca0000000000 */
[----:B------:R-:W-:Y:S01]  /*0120*/  STG.E desc[UR4][R6.64], R9 ;  /* 0x0000000906007986 */ /* 0x000fe2000c101904 */
[----:B------:R-:W-:Y:S05]  /*0130*/  EXIT ;  /* 0x000000000000794d */ /* 0x000fea0003800000 */
.L_x_0:
[----:B------:R-:W-:-:S00]  /*0140*/  BRA `(.L_x_0) ;  /* 0xfffffffc00fc7947 */ /* 0x000fc0000383ffff */
[----:B------:R-:W-:-:S00]  /*0150*/  NOP ;  /* 0x0000000000007918 */ /* 0x000fc00000000000 */
        /* <DEDUP_REMOVED lines=10> */
.L_x_1:


//--------------------- .nv.shared.reserved.0     --------------------------
	.section	.nv.shared.reserved.0,"aw",@nobits
	.weak		__nv_reservedSMEM_offset_0_alias
	.size		__nv_reservedSMEM_offset_0_alias, 0, 64
	.other		__nv_reservedSMEM_offset_0_alias,@"STO_CUDA_RESERVED_SHARED STV_DEFAULT"
__nv_reservedSMEM_offset_0_alias:
	.zero		0
	.zero		64


//--------------------- .nv.constant0._Z12sumArraysGPUPfS_P3tmpi --------------------------
	.section	.nv.constant0._Z12sumArraysGPUPfS_P3tmpi,"a",@progbits
	.sectionflags	@""
	.align	4
.nv.constant0._Z12sumArraysGPUPfS_P3tmpi:
	.zero		924


//--------------------- SYMBOLS --------------------------

	.type		.nv.reservedSmem.offset0,@object
	.size		.nv.reservedSmem.offset0,0x4
